//
// Generated by NVIDIA NVVM Compiler
//
// Compiler Build ID: CL-36424714
// Cuda compilation tools, release 13.0, V13.0.88
// Based on NVVM 20.0.0
//

.version 9.0
.target sm_100
.address_size 64

	// .globl	_Z13primer_kernelv

.visible .entry _Z13primer_kernelv()
{


	ret;

}


// ===== COMPILED SASS (sm_100) =====

	.target	sm_100

	.elftype	@"ET_EXEC"


//--------------------- .note.nv.tkinfo           --------------------------
	.section	.note.nv.tkinfo,"",@"SHT_NOTE"
	.sectionflags	@"SHF_NOTE_NV_TKINFO"
	.tkinfo
        /*0018*/ 	.word	0x00000002
        /*0030*/ 	.string	""
        /*0030*/ 	.string	"ptxas"
        /*0030*/ 	.string	"Cuda compilation tools, release 13.0, V13.0.88"
        /*0030*/ 	.string	"Build cuda_13.0.r13.0/compiler.36424714_0"
        /*0030*/ 	.string	"-arch sm_100 -m 64 "



//--------------------- .note.nv.cuinfo           --------------------------
	.section	.note.nv.cuinfo,"",@"SHT_NOTE"
	.sectionflags	@"SHF_NOTE_NV_CUINFO"
        /*0018*/ 	.short	0x0002
        /*001a*/ 	.short	0x0064
        /*001c*/ 	.short	0x0082
	.zero		2


//--------------------- .nv.info                  --------------------------
	.section	.nv.info,"",@"SHT_CUDA_INFO"
	.align	4


	//----- nvinfo : EIATTR_REGCOUNT
	.align		4
        /*0000*/ 	.byte	0x04, 0x2f
        /*0002*/ 	.short	(.L_1 - .L_0)
	.align		4
.L_0:
        /*0004*/ 	.word	index@(_Z13primer_kernelv)
        /*0008*/ 	.word	0x00000004


	//----- nvinfo : EIATTR_FRAME_SIZE
	.align		4
.L_1:
        /*000c*/ 	.byte	0x04, 0x11
        /*000e*/ 	.short	(.L_3 - .L_2)
	.align		4
.L_2:
        /*0010*/ 	.word	index@(_Z13primer_kernelv)
        /*0014*/ 	.word	0x00000000


	//----- nvinfo : EIATTR_MIN_STACK_SIZE
	.align		4
.L_3:
        /*0018*/ 	.byte	0x04, 0x12
        /*001a*/ 	.short	(.L_5 - .L_4)
	.align		4
.L_4:
        /*001c*/ 	.word	index@(_Z13primer_kernelv)
        /*0020*/ 	.word	0x00000000
.L_5:


//--------------------- .nv.compat                --------------------------
	.section	.nv.compat,"",@"SHT_CUDA_COMPAT_INFO"
	.align	4
        /*0000*/ 	.byte	0x02, 0x09, 0x00, 0x00, 0x02, 0x02, 0x01, 0x00, 0x02, 0x05, 0x05, 0x00, 0x03, 0x07, 0x01, 0x01
        /*0010*/ 	.byte	0x02, 0x03, 0x00, 0x00, 0x02, 0x06, 0x01, 0x00, 0x04, 0x0b, 0x08, 0x00, 0x09, 0x00, 0x00, 0x00
        /*0020*/ 	.byte	0x00, 0x00, 0x00, 0x00


//--------------------- .nv.info._Z13primer_kernelv --------------------------
	.section	.nv.info._Z13primer_kernelv,"",@"SHT_CUDA_INFO"
	.sectionflags	@""
	.align	4


	//----- nvinfo : EIATTR_CUDA_API_VERSION
	.align		4
        /*0000*/ 	.byte	0x04, 0x37
        /*0002*/ 	.short	(.L_7 - .L_6)
.L_6:
        /*0004*/ 	.word	0x00000082


	//----- nvinfo : EIATTR_SPARSE_MMA_MASK
	.align		4
.L_7:
        /*0008*/ 	.byte	0x03, 0x50
        /*000a*/ 	.short	0x0000


	//----- nvinfo : EIATTR_MAXREG_COUNT
	.align		4
        /*000c*/ 	.byte	0x03, 0x1b
        /*000e*/ 	.short	0x00ff


	//----- nvinfo : EIATTR_MERCURY_ISA_VERSION
	.align		4
        /*0010*/ 	.byte	0x03, 0x5f
        /*0012*/ 	.short	0x0101


	//----- nvinfo : EIATTR_VRC_CTA_INIT_COUNT
	.align		4
        /*0014*/ 	.byte	0x02, 0x4a
	.zero		1
	.zero		1


	//----- nvinfo : EIATTR_EXIT_INSTR_OFFSETS
	.align		4
        /*0018*/ 	.byte	0x04, 0x1c
        /*001a*/ 	.short	(.L_9 - .L_8)


	//   ....[0]....
.L_8:
        /*001c*/ 	.word	0x00000010


	//----- nvinfo : EIATTR_SW_WAR
	.align		4
.L_9:
        /*0020*/ 	.byte	0x04, 0x36
        /*0022*/ 	.short	(.L_11 - .L_10)
.L_10:
        /*0024*/ 	.word	0x00000008
.L_11:


//--------------------- .nv.callgraph             --------------------------
	.section	.nv.callgraph,"",@"SHT_CUDA_CALLGRAPH"
	.align	4
	.sectionentsize	8
	.align		4
        /*0000*/ 	.word	0x00000000
	.align		4
        /*0004*/ 	.word	0xffffffff
	.align		4
        /*0008*/ 	.word	0x00000000
	.align		4
        /*000c*/ 	.word	0xfffffffe
	.align		4
        /*0010*/ 	.word	0x00000000
	.align		4
        /*0014*/ 	.word	0xfffffffd
	.align		4
        /*0018*/ 	.word	0x00000000
	.align		4
        /*001c*/ 	.word	0xfffffffc


//--------------------- .text._Z13primer_kernelv  --------------------------
	.section	.text._Z13primer_kernelv,"ax",@progbits
	.align	128
        .global         _Z13primer_kernelv
        .type           _Z13primer_kernelv,@function
        .size           _Z13primer_kernelv,(.L_x_1 - _Z13primer_kernelv)
        .other          _Z13primer_kernelv,@"STO_CUDA_ENTRY STV_DEFAULT"
_Z13primer_kernelv:
.text._Z13primer_kernelv:
[----:B------:R-:W-:Y:S01]  /*0000*/  LDC R1, c[0x0][0x37c] ;  /* 0x0000df00ff017b82 */ /* 0x000fe20000000800 */
[----:B------:R-:W-:Y:S05]  /*0010*/  EXIT ;  /* 0x000000000000794d */ /* 0x000fea0003800000 */
.L_x_0:
[----:B------:R-:W-:-:S00]  /*0020*/  BRA `(.L_x_0) ;  /* 0xfffffffc00fc7947 */ /* 0x000fc0000383ffff */
[----:B------:R-:W-:-:S00]  /*0030*/  NOP ;  /* 0x0000000000007918 */ /* 0x000fc00000000000 */
        /* <DEDUP_REMOVED lines=12> */
.L_x_1:


//--------------------- .nv.shared.reserved.0     --------------------------
	.section	.nv.shared.reserved.0,"aw",@nobits
	.weak		__nv_reservedSMEM_offset_0_alias
	.size		__nv_reservedSMEM_offset_0_alias, 0, 64
	.other		__nv_reservedSMEM_offset_0_alias,@"STO_CUDA_RESERVED_SHARED STV_DEFAULT"
__nv_reservedSMEM_offset_0_alias:
	.zero		0
	.zero		64


//--------------------- .nv.constant0._Z13primer_kernelv --------------------------
	.section	.nv.constant0._Z13primer_kernelv,"a",@progbits
	.sectionflags	@""
	.align	4
.nv.constant0._Z13primer_kernelv:
	.zero		896


//--------------------- SYMBOLS --------------------------

	.type		.nv.reservedSmem.offset0,@object
	.size		.nv.reservedSmem.offset0,0x4
